//
// Generated by NVIDIA NVVM Compiler
//
// Compiler Build ID: CL-36424714
// Cuda compilation tools, release 13.0, V13.0.88
// Based on NVVM 20.0.0
//

.version 9.0
.target sm_100
.address_size 64

	// .globl	_Z19kernel_view_forwardPfS_i

.visible .entry _Z19kernel_view_forwardPfS_i(
	.param .u64 .ptr .align 1 _Z19kernel_view_forwardPfS_i_param_0,
	.param .u64 .ptr .align 1 _Z19kernel_view_forwardPfS_i_param_1,
	.param .u32 _Z19kernel_view_forwardPfS_i_param_2
)
{
	.reg .pred 	%p<3>;
	.reg .b32 	%r<11>;
	.reg .b32 	%f<2>;
	.reg .b64 	%rd<8>;

	ld.param.u64 	%rd3, [_Z19kernel_view_forwardPfS_i_param_0];
	ld.param.u64 	%rd4, [_Z19kernel_view_forwardPfS_i_param_1];
	ld.param.u32 	%r6, [_Z19kernel_view_forwardPfS_i_param_2];
	mov.u32 	%r7, %tid.x;
	mov.u32 	%r8, %ctaid.x;
	mov.u32 	%r1, %ntid.x;
	mad.lo.s32 	%r10, %r8, %r1, %r7;
	setp.ge.s32 	%p1, %r10, %r6;
	@%p1 bra 	$L__BB0_3;
	mov.u32 	%r9, %nctaid.x;
	mul.lo.s32 	%r3, %r1, %r9;
	cvta.to.global.u64 	%rd1, %rd4;
	cvta.to.global.u64 	%rd2, %rd3;
$L__BB0_2:
	mul.wide.s32 	%rd5, %r10, 4;
	add.s64 	%rd6, %rd1, %rd5;
	ld.global.f32 	%f1, [%rd6];
	add.s64 	%rd7, %rd2, %rd5;
	st.global.f32 	[%rd7], %f1;
	add.s32 	%r10, %r10, %r3;
	setp.lt.s32 	%p2, %r10, %r6;
	@%p2 bra 	$L__BB0_2;
$L__BB0_3:
	ret;

}


// ===== COMPILED SASS (sm_100) =====

	.target	sm_100

	.elftype	@"ET_EXEC"


//--------------------- .note.nv.tkinfo           --------------------------
	.section	.note.nv.tkinfo,"",@"SHT_NOTE"
	.sectionflags	@"SHF_NOTE_NV_TKINFO"
	.tkinfo
        /*0018*/ 	.word	0x00000002
        /*0030*/ 	.string	""
        /*0030*/ 	.string	"ptxas"
        /*0030*/ 	.string	"Cuda compilation tools, release 13.0, V13.0.88"
        /*0030*/ 	.string	"Build cuda_13.0.r13.0/compiler.36424714_0"
        /*0030*/ 	.string	"-arch sm_100 -m 64 "



//--------------------- .note.nv.cuinfo           --------------------------
	.section	.note.nv.cuinfo,"",@"SHT_NOTE"
	.sectionflags	@"SHF_NOTE_NV_CUINFO"
        /*0018*/ 	.short	0x0002
        /*001a*/ 	.short	0x0064
        /*001c*/ 	.short	0x0082
	.zero		2


//--------------------- .nv.info                  --------------------------
	.section	.nv.info,"",@"SHT_CUDA_INFO"
	.align	4


	//----- nvinfo : EIATTR_REGCOUNT
	.align		4
        /*0000*/ 	.byte	0x04, 0x2f
        /*0002*/ 	.short	(.L_1 - .L_0)
	.align		4
.L_0:
        /*0004*/ 	.word	index@(_Z19kernel_view_forwardPfS_i)
        /*0008*/ 	.word	0x0000000e


	//----- nvinfo : EIATTR_FRAME_SIZE
	.align		4
.L_1:
        /*000c*/ 	.byte	0x04, 0x11
        /*000e*/ 	.short	(.L_3 - .L_2)
	.align		4
.L_2:
        /*0010*/ 	.word	index@(_Z19kernel_view_forwardPfS_i)
        /*0014*/ 	.word	0x00000000


	//----- nvinfo : EIATTR_MIN_STACK_SIZE
	.align		4
.L_3:
        /*0018*/ 	.byte	0x04, 0x12
        /*001a*/ 	.short	(.L_5 - .L_4)
	.align		4
.L_4:
        /*001c*/ 	.word	index@(_Z19kernel_view_forwardPfS_i)
        /*0020*/ 	.word	0x00000000
.L_5:


//--------------------- .nv.compat                --------------------------
	.section	.nv.compat,"",@"SHT_CUDA_COMPAT_INFO"
	.align	4
        /*0000*/ 	.byte	0x02, 0x09, 0x00, 0x00, 0x02, 0x02, 0x01, 0x00, 0x02, 0x05, 0x05, 0x00, 0x03, 0x07, 0x01, 0x01
        /*0010*/ 	.byte	0x02, 0x03, 0x00, 0x00, 0x02, 0x06, 0x01, 0x00, 0x04, 0x0b, 0x08, 0x00, 0x09, 0x00, 0x00, 0x00
        /*0020*/ 	.byte	0x00, 0x00, 0x00, 0x00


//--------------------- .nv.info._Z19kernel_view_forwardPfS_i --------------------------
	.section	.nv.info._Z19kernel_view_forwardPfS_i,"",@"SHT_CUDA_INFO"
	.sectionflags	@""
	.align	4


	//----- nvinfo : EIATTR_CUDA_API_VERSION
	.align		4
        /*0000*/ 	.byte	0x04, 0x37
        /*0002*/ 	.short	(.L_7 - .L_6)
.L_6:
        /*0004*/ 	.word	0x00000082


	//----- nvinfo : EIATTR_KPARAM_INFO
	.align		4
.L_7:
        /*0008*/ 	.byte	0x04, 0x17
        /*000a*/ 	.short	(.L_9 - .L_8)
.L_8:
        /*000c*/ 	.word	0x00000000
        /*0010*/ 	.short	0x0002
        /*0012*/ 	.short	0x0010
        /*0014*/ 	.byte	0x00, 0xf0, 0x11, 0x00


	//----- nvinfo : EIATTR_KPARAM_INFO
	.align		4
.L_9:
        /*0018*/ 	.byte	0x04, 0x17
        /*001a*/ 	.short	(.L_11 - .L_10)
.L_10:
        /*001c*/ 	.word	0x00000000
        /*0020*/ 	.short	0x0001
        /*0022*/ 	.short	0x0008
        /*0024*/ 	.byte	0x00, 0xf5, 0x21, 0x00


	//----- nvinfo : EIATTR_KPARAM_INFO
	.align		4
.L_11:
        /*0028*/ 	.byte	0x04, 0x17
        /*002a*/ 	.short	(.L_13 - .L_12)
.L_12:
        /*002c*/ 	.word	0x00000000
        /*0030*/ 	.short	0x0000
        /*0032*/ 	.short	0x0000
        /*0034*/ 	.byte	0x00, 0xf5, 0x21, 0x00


	//----- nvinfo : EIATTR_SPARSE_MMA_MASK
	.align		4
.L_13:
        /*0038*/ 	.byte	0x03, 0x50
        /*003a*/ 	.short	0x0000


	//----- nvinfo : EIATTR_MAXREG_COUNT
	.align		4
        /*003c*/ 	.byte	0x03, 0x1b
        /*003e*/ 	.short	0x00ff


	//----- nvinfo : EIATTR_MERCURY_ISA_VERSION
	.align		4
        /*0040*/ 	.byte	0x03, 0x5f
        /*0042*/ 	.short	0x0101


	//----- nvinfo : EIATTR_VRC_CTA_INIT_COUNT
	.align		4
        /*0044*/ 	.byte	0x02, 0x4a
	.zero		1
	.zero		1


	//----- nvinfo : EIATTR_EXIT_INSTR_OFFSETS
	.align		4
        /*0048*/ 	.byte	0x04, 0x1c
        /*004a*/ 	.short	(.L_15 - .L_14)


	//   ....[0]....
.L_14:
        /*004c*/ 	.word	0x00000070


	//   ....[1]....
        /*0050*/ 	.word	0x00000140


	//----- nvinfo : EIATTR_CRS_STACK_SIZE
	.align		4
.L_15:
        /*0054*/ 	.byte	0x04, 0x1e
        /*0056*/ 	.short	(.L_17 - .L_16)
.L_16:
        /*0058*/ 	.word	0x00000000


	//----- nvinfo : EIATTR_CBANK_PARAM_SIZE
	.align		4
.L_17:
        /*005c*/ 	.byte	0x03, 0x19
        /*005e*/ 	.short	0x0014


	//----- nvinfo : EIATTR_PARAM_CBANK
	.align		4
        /*0060*/ 	.byte	0x04, 0x0a
        /*0062*/ 	.short	(.L_19 - .L_18)
	.align		4
.L_18:
        /*0064*/ 	.word	index@(.nv.constant0._Z19kernel_view_forwardPfS_i)
        /*0068*/ 	.short	0x0380
        /*006a*/ 	.short	0x0014


	//----- nvinfo : EIATTR_SW_WAR
	.align		4
.L_19:
        /*006c*/ 	.byte	0x04, 0x36
        /*006e*/ 	.short	(.L_21 - .L_20)
.L_20:
        /*0070*/ 	.word	0x00000008
.L_21:


//--------------------- .nv.callgraph             --------------------------
	.section	.nv.callgraph,"",@"SHT_CUDA_CALLGRAPH"
	.align	4
	.sectionentsize	8
	.align		4
        /*0000*/ 	.word	0x00000000
	.align		4
        /*0004*/ 	.word	0xffffffff
	.align		4
        /*0008*/ 	.word	0x00000000
	.align		4
        /*000c*/ 	.word	0xfffffffe
	.align		4
        /*0010*/ 	.word	0x00000000
	.align		4
        /*0014*/ 	.word	0xfffffffd
	.align		4
        /*0018*/ 	.word	0x00000000
	.align		4
        /*001c*/ 	.word	0xfffffffc


//--------------------- .text._Z19kernel_view_forwardPfS_i --------------------------
	.section	.text._Z19kernel_view_forwardPfS_i,"ax",@progbits
	.align	128
        .global         _Z19kernel_view_forwardPfS_i
        .type           _Z19kernel_view_forwardPfS_i,@function
        .size           _Z19kernel_view_forwardPfS_i,(.L_x_2 - _Z19kernel_view_forwardPfS_i)
        .other          _Z19kernel_view_forwardPfS_i,@"STO_CUDA_ENTRY STV_DEFAULT"
_Z19kernel_view_forwardPfS_i:
.text._Z19kernel_view_forwardPfS_i:
[----:B------:R-:W-:Y:S01]  /*0000*/  LDC R1, c[0x0][0x37c] ;  /* 0x0000df00ff017b82 */ /* 0x000fe20000000800 */
[----:B------:R-:W0:Y:S07]  /*0010*/  S2R R0, SR_TID.X ;  /* 0x0000000000007919 */ /* 0x000e2e0000002100 */
[----:B------:R-:W0:Y:S01]  /*0020*/  S2UR UR4, SR_CTAID.X ;  /* 0x00000000000479c3 */ /* 0x000e220000002500 */
[----:B------:R-:W1:Y:S07]  /*0030*/  LDCU UR5, c[0x0][0x390] ;  /* 0x00007200ff0577ac */ /* 0x000e6e0008000800 */
[----:B------:R-:W0:Y:S02]  /*0040*/  LDC R11, c[0x0][0x360] ;  /* 0x0000d800ff0b7b82 */ /* 0x000e240000000800 */
[----:B0-----:R-:W-:-:S05]  /*0050*/  IMAD R0, R11, UR4, R0 ;  /* 0x000000040b007c24 */ /* 0x001fca000f8e0200 */
[----:B-1----:R-:W-:-:S13]  /*0060*/  ISETP.GE.AND P0, PT, R0, UR5, PT ;  /* 0x0000000500007c0c */ /* 0x002fda000bf06270 */
[----:B------:R-:W-:Y:S05]  /*0070*/  @P0 EXIT ;  /* 0x000000000000094d */ /* 0x000fea0003800000 */
[----:B------:R-:W0:Y:S01]  /*0080*/  LDC.64 R8, c[0x0][0x380] ;  /* 0x0000e000ff087b82 */ /* 0x000e220000000a00 */
[----:B------:R-:W1:Y:S01]  /*0090*/  LDCU UR4, c[0x0][0x370] ;  /* 0x00006e00ff0477ac */ /* 0x000e620008000800 */
[----:B------:R-:W2:Y:S06]  /*00a0*/  LDCU.64 UR6, c[0x0][0x358] ;  /* 0x00006b00ff0677ac */ /* 0x000eac0008000a00 */
[----:B------:R-:W3:Y:S01]  /*00b0*/  LDC.64 R6, c[0x0][0x388] ;  /* 0x0000e200ff067b82 */ /* 0x000ee20000000a00 */
[----:B-1----:R-:W-:-:S07]  /*00c0*/  IMAD R11, R11, UR4, RZ ;  /* 0x000000040b0b7c24 */ /* 0x002fce000f8e02ff */
.L_x_0:
[----:B-1-3--:R-:W-:-:S06]  /*00d0*/  IMAD.WIDE R2, R0, 0x4, R6 ;  /* 0x0000000400027825 */ /* 0x00afcc00078e0206 */
[----:B--2---:R-:W2:Y:S01]  /*00e0*/  LDG.E R3, desc[UR6][R2.64] ;  /* 0x0000000602037981 */ /* 0x004ea2000c1e1900 */
[----:B0-----:R-:W-:Y:S01]  /*00f0*/  IMAD.WIDE R4, R0, 0x4, R8 ;  /* 0x0000000400047825 */ /* 0x001fe200078e0208 */
[----:B------:R-:W-:-:S04]  /*0100*/  IADD3 R0, PT, PT, R11, R0, RZ ;  /* 0x000000000b007210 */ /* 0x000fc80007ffe0ff */
[----:B------:R-:W-:Y:S01]  /*0110*/  ISETP.GE.AND P0, PT, R0, UR5, PT ;  /* 0x0000000500007c0c */ /* 0x000fe2000bf06270 */
[----:B--2---:R1:W-:-:S12]  /*0120*/  STG.E desc[UR6][R4.64], R3 ;  /* 0x0000000304007986 */ /* 0x0043d8000c101906 */
[----:B------:R-:W-:Y:S05]  /*0130*/  @!P0 BRA `(.L_x_0) ;  /* 0xfffffffc00e48947 */ /* 0x000fea000383ffff */
[----:B------:R-:W-:Y:S05]  /*0140*/  EXIT ;  /* 0x000000000000794d */ /* 0x000fea0003800000 */
.L_x_1:
[----:B------:R-:W-:-:S00]  /*0150*/  BRA `(.L_x_1) ;  /* 0xfffffffc00fc7947 */ /* 0x000fc0000383ffff */
[----:B------:R-:W-:-:S00]  /*0160*/  NOP ;  /* 0x0000000000007918 */ /* 0x000fc00000000000 */
        /* <DEDUP_REMOVED lines=9> */
.L_x_2:


//--------------------- .nv.shared.reserved.0     --------------------------
	.section	.nv.shared.reserved.0,"aw",@nobits
	.weak		__nv_reservedSMEM_offset_0_alias
	.size		__nv_reservedSMEM_offset_0_alias, 0, 64
	.other		__nv_reservedSMEM_offset_0_alias,@"STO_CUDA_RESERVED_SHARED STV_DEFAULT"
__nv_reservedSMEM_offset_0_alias:
	.zero		0
	.zero		64


//--------------------- .nv.constant0._Z19kernel_view_forwardPfS_i --------------------------
	.section	.nv.constant0._Z19kernel_view_forwardPfS_i,"a",@progbits
	.sectionflags	@""
	.align	4
.nv.constant0._Z19kernel_view_forwardPfS_i:
	.zero		916


//--------------------- SYMBOLS --------------------------

	.type		.nv.reservedSmem.offset0,@object
	.size		.nv.reservedSmem.offset0,0x4
